//
// Generated by NVIDIA NVVM Compiler
//
// Compiler Build ID: CL-36424714
// Cuda compilation tools, release 13.0, V13.0.88
// Based on NVVM 20.0.0
//

.version 9.0
.target sm_100
.address_size 64

	// .globl	_Z16mandelbrotKernelii9complex_tS_Pf

.visible .entry _Z16mandelbrotKernelii9complex_tS_Pf(
	.param .u32 _Z16mandelbrotKernelii9complex_tS_Pf_param_0,
	.param .u32 _Z16mandelbrotKernelii9complex_tS_Pf_param_1,
	.param .align 8 .b8 _Z16mandelbrotKernelii9complex_tS_Pf_param_2[16],
	.param .align 8 .b8 _Z16mandelbrotKernelii9complex_tS_Pf_param_3[16],
	.param .u64 .ptr .align 1 _Z16mandelbrotKernelii9complex_tS_Pf_param_4
)
{
	.reg .pred 	%p<13>;
	.reg .b32 	%r<28>;
	.reg .b32 	%f<2>;
	.reg .b64 	%rd<5>;
	.reg .b64 	%fd<70>;

	ld.param.f64 	%fd38, [_Z16mandelbrotKernelii9complex_tS_Pf_param_3+8];
	ld.param.f64 	%fd37, [_Z16mandelbrotKernelii9complex_tS_Pf_param_3];
	ld.param.f64 	%fd36, [_Z16mandelbrotKernelii9complex_tS_Pf_param_2+8];
	ld.param.f64 	%fd35, [_Z16mandelbrotKernelii9complex_tS_Pf_param_2];
	ld.param.u32 	%r13, [_Z16mandelbrotKernelii9complex_tS_Pf_param_0];
	ld.param.u32 	%r14, [_Z16mandelbrotKernelii9complex_tS_Pf_param_1];
	ld.param.u64 	%rd1, [_Z16mandelbrotKernelii9complex_tS_Pf_param_4];
	mov.u32 	%r16, %ctaid.x;
	mov.u32 	%r17, %ntid.x;
	mov.u32 	%r18, %tid.x;
	mad.lo.s32 	%r1, %r16, %r17, %r18;
	mov.u32 	%r19, %ctaid.y;
	mov.u32 	%r20, %ntid.y;
	mov.u32 	%r21, %tid.y;
	mad.lo.s32 	%r22, %r19, %r20, %r21;
	setp.ge.s32 	%p1, %r1, %r13;
	setp.ge.s32 	%p2, %r22, %r14;
	or.pred  	%p3, %p1, %p2;
	@%p3 bra 	$L__BB0_19;
	cvt.rn.f64.s32 	%fd39, %r1;
	fma.rn.f64 	%fd1, %fd37, %fd39, %fd35;
	cvt.rn.f64.u32 	%fd40, %r22;
	fma.rn.f64 	%fd2, %fd38, %fd40, %fd36;
	mov.b32 	%r3, 0;
	mov.f64 	%fd68, %fd1;
	mov.f64 	%fd69, %fd2;
$L__BB0_2:
	mul.f64 	%fd41, %fd68, %fd68;
	mul.f64 	%fd42, %fd69, %fd69;
	sub.f64 	%fd43, %fd41, %fd42;
	add.f64 	%fd5, %fd1, %fd43;
	mul.f64 	%fd44, %fd69, %fd68;
	fma.rn.f64 	%fd6, %fd44, 0d4000000000000000, %fd2;
	mul.f64 	%fd7, %fd5, %fd5;
	mul.f64 	%fd8, %fd6, %fd6;
	add.f64 	%fd45, %fd7, %fd8;
	setp.gt.f64 	%p4, %fd45, 0d4010000000000000;
	mov.u32 	%r27, %r3;
	@%p4 bra 	$L__BB0_18;
	sub.f64 	%fd46, %fd7, %fd8;
	add.f64 	%fd9, %fd1, %fd46;
	mul.f64 	%fd47, %fd6, %fd5;
	fma.rn.f64 	%fd10, %fd47, 0d4000000000000000, %fd2;
	mul.f64 	%fd11, %fd9, %fd9;
	mul.f64 	%fd12, %fd10, %fd10;
	add.f64 	%fd48, %fd11, %fd12;
	setp.gt.f64 	%p5, %fd48, 0d4010000000000000;
	@%p5 bra 	$L__BB0_17;
	sub.f64 	%fd49, %fd11, %fd12;
	add.f64 	%fd13, %fd1, %fd49;
	mul.f64 	%fd50, %fd10, %fd9;
	fma.rn.f64 	%fd14, %fd50, 0d4000000000000000, %fd2;
	mul.f64 	%fd15, %fd13, %fd13;
	mul.f64 	%fd16, %fd14, %fd14;
	add.f64 	%fd51, %fd15, %fd16;
	setp.gt.f64 	%p6, %fd51, 0d4010000000000000;
	@%p6 bra 	$L__BB0_16;
	sub.f64 	%fd52, %fd15, %fd16;
	add.f64 	%fd17, %fd1, %fd52;
	mul.f64 	%fd53, %fd14, %fd13;
	fma.rn.f64 	%fd18, %fd53, 0d4000000000000000, %fd2;
	mul.f64 	%fd19, %fd17, %fd17;
	mul.f64 	%fd20, %fd18, %fd18;
	add.f64 	%fd54, %fd19, %fd20;
	setp.gt.f64 	%p7, %fd54, 0d4010000000000000;
	@%p7 bra 	$L__BB0_15;
	sub.f64 	%fd55, %fd19, %fd20;
	add.f64 	%fd21, %fd1, %fd55;
	mul.f64 	%fd56, %fd18, %fd17;
	fma.rn.f64 	%fd22, %fd56, 0d4000000000000000, %fd2;
	mul.f64 	%fd23, %fd21, %fd21;
	mul.f64 	%fd24, %fd22, %fd22;
	add.f64 	%fd57, %fd23, %fd24;
	setp.gt.f64 	%p8, %fd57, 0d4010000000000000;
	@%p8 bra 	$L__BB0_14;
	sub.f64 	%fd58, %fd23, %fd24;
	add.f64 	%fd25, %fd1, %fd58;
	mul.f64 	%fd59, %fd22, %fd21;
	fma.rn.f64 	%fd26, %fd59, 0d4000000000000000, %fd2;
	mul.f64 	%fd27, %fd25, %fd25;
	mul.f64 	%fd28, %fd26, %fd26;
	add.f64 	%fd60, %fd27, %fd28;
	setp.gt.f64 	%p9, %fd60, 0d4010000000000000;
	@%p9 bra 	$L__BB0_13;
	sub.f64 	%fd61, %fd27, %fd28;
	add.f64 	%fd29, %fd1, %fd61;
	mul.f64 	%fd62, %fd26, %fd25;
	fma.rn.f64 	%fd30, %fd62, 0d4000000000000000, %fd2;
	mul.f64 	%fd31, %fd29, %fd29;
	mul.f64 	%fd32, %fd30, %fd30;
	add.f64 	%fd63, %fd31, %fd32;
	setp.gt.f64 	%p10, %fd63, 0d4010000000000000;
	@%p10 bra 	$L__BB0_12;
	sub.f64 	%fd64, %fd31, %fd32;
	add.f64 	%fd68, %fd1, %fd64;
	mul.f64 	%fd65, %fd30, %fd29;
	fma.rn.f64 	%fd69, %fd65, 0d4000000000000000, %fd2;
	mul.f64 	%fd66, %fd69, %fd69;
	fma.rn.f64 	%fd67, %fd68, %fd68, %fd66;
	setp.gt.f64 	%p11, %fd67, 0d4010000000000000;
	@%p11 bra 	$L__BB0_11;
	add.s32 	%r3, %r3, 8;
	setp.eq.s32 	%p12, %r3, 1000;
	mov.b32 	%r27, 1000;
	@%p12 bra 	$L__BB0_18;
	bra.uni 	$L__BB0_2;
$L__BB0_11:
	add.s32 	%r27, %r3, 7;
	bra.uni 	$L__BB0_18;
$L__BB0_12:
	add.s32 	%r27, %r3, 6;
	bra.uni 	$L__BB0_18;
$L__BB0_13:
	add.s32 	%r27, %r3, 5;
	bra.uni 	$L__BB0_18;
$L__BB0_14:
	add.s32 	%r27, %r3, 4;
	bra.uni 	$L__BB0_18;
$L__BB0_15:
	add.s32 	%r27, %r3, 3;
	bra.uni 	$L__BB0_18;
$L__BB0_16:
	add.s32 	%r27, %r3, 2;
	bra.uni 	$L__BB0_18;
$L__BB0_17:
	add.s32 	%r27, %r3, 1;
$L__BB0_18:
	cvt.rn.f32.u32 	%f1, %r27;
	mad.lo.s32 	%r25, %r22, %r13, %r1;
	cvta.to.global.u64 	%rd2, %rd1;
	mul.wide.s32 	%rd3, %r25, 4;
	add.s64 	%rd4, %rd2, %rd3;
	st.global.f32 	[%rd4], %f1;
$L__BB0_19:
	ret;

}


// ===== COMPILED SASS (sm_100) =====

	.target	sm_100

	.elftype	@"ET_EXEC"


//--------------------- .note.nv.tkinfo           --------------------------
	.section	.note.nv.tkinfo,"",@"SHT_NOTE"
	.sectionflags	@"SHF_NOTE_NV_TKINFO"
	.tkinfo
        /*0018*/ 	.word	0x00000002
        /*0030*/ 	.string	""
        /*0030*/ 	.string	"ptxas"
        /*0030*/ 	.string	"Cuda compilation tools, release 13.0, V13.0.88"
        /*0030*/ 	.string	"Build cuda_13.0.r13.0/compiler.36424714_0"
        /*0030*/ 	.string	"-arch sm_100 -m 64 "



//--------------------- .note.nv.cuinfo           --------------------------
	.section	.note.nv.cuinfo,"",@"SHT_NOTE"
	.sectionflags	@"SHF_NOTE_NV_CUINFO"
        /*0018*/ 	.short	0x0002
        /*001a*/ 	.short	0x0064
        /*001c*/ 	.short	0x0082
	.zero		2


//--------------------- .nv.info                  --------------------------
	.section	.nv.info,"",@"SHT_CUDA_INFO"
	.align	4


	//----- nvinfo : EIATTR_REGCOUNT
	.align		4
        /*0000*/ 	.byte	0x04, 0x2f
        /*0002*/ 	.short	(.L_1 - .L_0)
	.align		4
.L_0:
        /*0004*/ 	.word	index@(_Z16mandelbrotKernelii9complex_tS_Pf)
        /*0008*/ 	.word	0x00000016


	//----- nvinfo : EIATTR_FRAME_SIZE
	.align		4
.L_1:
        /*000c*/ 	.byte	0x04, 0x11
        /*000e*/ 	.short	(.L_3 - .L_2)
	.align		4
.L_2:
        /*0010*/ 	.word	index@(_Z16mandelbrotKernelii9complex_tS_Pf)
        /*0014*/ 	.word	0x00000000


	//----- nvinfo : EIATTR_MIN_STACK_SIZE
	.align		4
.L_3:
        /*0018*/ 	.byte	0x04, 0x12
        /*001a*/ 	.short	(.L_5 - .L_4)
	.align		4
.L_4:
        /*001c*/ 	.word	index@(_Z16mandelbrotKernelii9complex_tS_Pf)
        /*0020*/ 	.word	0x00000000
.L_5:


//--------------------- .nv.compat                --------------------------
	.section	.nv.compat,"",@"SHT_CUDA_COMPAT_INFO"
	.align	4
        /*0000*/ 	.byte	0x02, 0x09, 0x00, 0x00, 0x02, 0x02, 0x01, 0x00, 0x02, 0x05, 0x05, 0x00, 0x03, 0x07, 0x01, 0x01
        /*0010*/ 	.byte	0x02, 0x03, 0x00, 0x00, 0x02, 0x06, 0x01, 0x00, 0x04, 0x0b, 0x08, 0x00, 0x01, 0x00, 0x00, 0x00
        /*0020*/ 	.byte	0x00, 0x00, 0x00, 0x00


//--------------------- .nv.info._Z16mandelbrotKernelii9complex_tS_Pf --------------------------
	.section	.nv.info._Z16mandelbrotKernelii9complex_tS_Pf,"",@"SHT_CUDA_INFO"
	.sectionflags	@""
	.align	4


	//----- nvinfo : EIATTR_CUDA_API_VERSION
	.align		4
        /*0000*/ 	.byte	0x04, 0x37
        /*0002*/ 	.short	(.L_7 - .L_6)
.L_6:
        /*0004*/ 	.word	0x00000082


	//----- nvinfo : EIATTR_KPARAM_INFO
	.align		4
.L_7:
        /*0008*/ 	.byte	0x04, 0x17
        /*000a*/ 	.short	(.L_9 - .L_8)
.L_8:
        /*000c*/ 	.word	0x00000000
        /*0010*/ 	.short	0x0004
        /*0012*/ 	.short	0x0028
        /*0014*/ 	.byte	0x00, 0xf5, 0x21, 0x00


	//----- nvinfo : EIATTR_KPARAM_INFO
	.align		4
.L_9:
        /*0018*/ 	.byte	0x04, 0x17
        /*001a*/ 	.short	(.L_11 - .L_10)
.L_10:
        /*001c*/ 	.word	0x00000000
        /*0020*/ 	.short	0x0003
        /*0022*/ 	.short	0x0018
        /*0024*/ 	.byte	0x00, 0xf0, 0x41, 0x00


	//----- nvinfo : EIATTR_KPARAM_INFO
	.align		4
.L_11:
        /*0028*/ 	.byte	0x04, 0x17
        /*002a*/ 	.short	(.L_13 - .L_12)
.L_12:
        /*002c*/ 	.word	0x00000000
        /*0030*/ 	.short	0x0002
        /*0032*/ 	.short	0x0008
        /*0034*/ 	.byte	0x00, 0xf0, 0x41, 0x00


	//----- nvinfo : EIATTR_KPARAM_INFO
	.align		4
.L_13:
        /*0038*/ 	.byte	0x04, 0x17
        /*003a*/ 	.short	(.L_15 - .L_14)
.L_14:
        /*003c*/ 	.word	0x00000000
        /*0040*/ 	.short	0x0001
        /*0042*/ 	.short	0x0004
        /*0044*/ 	.byte	0x00, 0xf0, 0x11, 0x00


	//----- nvinfo : EIATTR_KPARAM_INFO
	.align		4
.L_15:
        /*0048*/ 	.byte	0x04, 0x17
        /*004a*/ 	.short	(.L_17 - .L_16)
.L_16:
        /*004c*/ 	.word	0x00000000
        /*0050*/ 	.short	0x0000
        /*0052*/ 	.short	0x0000
        /*0054*/ 	.byte	0x00, 0xf0, 0x11, 0x00


	//----- nvinfo : EIATTR_SPARSE_MMA_MASK
	.align		4
.L_17:
        /*0058*/ 	.byte	0x03, 0x50
        /*005a*/ 	.short	0x0000


	//----- nvinfo : EIATTR_MAXREG_COUNT
	.align		4
        /*005c*/ 	.byte	0x03, 0x1b
        /*005e*/ 	.short	0x00ff


	//----- nvinfo : EIATTR_MERCURY_ISA_VERSION
	.align		4
        /*0060*/ 	.byte	0x03, 0x5f
        /*0062*/ 	.short	0x0101


	//----- nvinfo : EIATTR_VRC_CTA_INIT_COUNT
	.align		4
        /*0064*/ 	.byte	0x02, 0x4a
	.zero		1
	.zero		1


	//----- nvinfo : EIATTR_EXIT_INSTR_OFFSETS
	.align		4
        /*0068*/ 	.byte	0x04, 0x1c
        /*006a*/ 	.short	(.L_19 - .L_18)


	//   ....[0]....
.L_18:
        /*006c*/ 	.word	0x000000c0


	//   ....[1]....
        /*0070*/ 	.word	0x00000830


	//----- nvinfo : EIATTR_CRS_STACK_SIZE
	.align		4
.L_19:
        /*0074*/ 	.byte	0x04, 0x1e
        /*0076*/ 	.short	(.L_21 - .L_20)
.L_20:
        /*0078*/ 	.word	0x00000000


	//----- nvinfo : EIATTR_CBANK_PARAM_SIZE
	.align		4
.L_21:
        /*007c*/ 	.byte	0x03, 0x19
        /*007e*/ 	.short	0x0030


	//----- nvinfo : EIATTR_PARAM_CBANK
	.align		4
        /*0080*/ 	.byte	0x04, 0x0a
        /*0082*/ 	.short	(.L_23 - .L_22)
	.align		4
.L_22:
        /*0084*/ 	.word	index@(.nv.constant0._Z16mandelbrotKernelii9complex_tS_Pf)
        /*0088*/ 	.short	0x0380
        /*008a*/ 	.short	0x0030


	//----- nvinfo : EIATTR_SW_WAR
	.align		4
.L_23:
        /*008c*/ 	.byte	0x04, 0x36
        /*008e*/ 	.short	(.L_25 - .L_24)
.L_24:
        /*0090*/ 	.word	0x00000008
.L_25:


//--------------------- .nv.callgraph             --------------------------
	.section	.nv.callgraph,"",@"SHT_CUDA_CALLGRAPH"
	.align	4
	.sectionentsize	8
	.align		4
        /*0000*/ 	.word	0x00000000
	.align		4
        /*0004*/ 	.word	0xffffffff
	.align		4
        /*0008*/ 	.word	0x00000000
	.align		4
        /*000c*/ 	.word	0xfffffffe
	.align		4
        /*0010*/ 	.word	0x00000000
	.align		4
        /*0014*/ 	.word	0xfffffffd
	.align		4
        /*0018*/ 	.word	0x00000000
	.align		4
        /*001c*/ 	.word	0xfffffffc


//--------------------- .text._Z16mandelbrotKernelii9complex_tS_Pf --------------------------
	.section	.text._Z16mandelbrotKernelii9complex_tS_Pf,"ax",@progbits
	.align	128
        .global         _Z16mandelbrotKernelii9complex_tS_Pf
        .type           _Z16mandelbrotKernelii9complex_tS_Pf,@function
        .size           _Z16mandelbrotKernelii9complex_tS_Pf,(.L_x_11 - _Z16mandelbrotKernelii9complex_tS_Pf)
        .other          _Z16mandelbrotKernelii9complex_tS_Pf,@"STO_CUDA_ENTRY STV_DEFAULT"
_Z16mandelbrotKernelii9complex_tS_Pf:
.text._Z16mandelbrotKernelii9complex_tS_Pf:
[----:B------:R-:W-:Y:S01]  /*0000*/  LDC R1, c[0x0][0x37c] ;  /* 0x0000df00ff017b82 */ /* 0x000fe20000000800 */
[----:B------:R-:W0:Y:S07]  /*0010*/  S2R R2, SR_TID.Y ;  /* 0x0000000000027919 */ /* 0x000e2e0000002200 */
[----:B------:R-:W1:Y:S01]  /*0020*/  LDC R0, c[0x0][0x360] ;  /* 0x0000d800ff007b82 */ /* 0x000e620000000800 */
[----:B------:R-:W2:Y:S01]  /*0030*/  LDCU.64 UR6, c[0x0][0x380] ;  /* 0x00007000ff0677ac */ /* 0x000ea20008000a00 */
[----:B------:R-:W1:Y:S06]  /*0040*/  S2R R3, SR_TID.X ;  /* 0x0000000000037919 */ /* 0x000e6c0000002100 */
[----:B------:R-:W0:Y:S08]  /*0050*/  S2UR UR5, SR_CTAID.Y ;  /* 0x00000000000579c3 */ /* 0x000e300000002600 */
[----:B------:R-:W0:Y:S08]  /*0060*/  LDC R7, c[0x0][0x364] ;  /* 0x0000d900ff077b82 */ /* 0x000e300000000800 */
[----:B------:R-:W1:Y:S01]  /*0070*/  S2UR UR4, SR_CTAID.X ;  /* 0x00000000000479c3 */ /* 0x000e620000002500 */
[----:B0-----:R-:W-:-:S05]  /*0080*/  IMAD R7, R7, UR5, R2 ;  /* 0x0000000507077c24 */ /* 0x001fca000f8e0202 */
[----:B--2---:R-:W-:Y:S01]  /*0090*/  ISETP.GE.AND P0, PT, R7, UR7, PT ;  /* 0x0000000707007c0c */ /* 0x004fe2000bf06270 */
[----:B-1----:R-:W-:-:S05]  /*00a0*/  IMAD R0, R0, UR4, R3 ;  /* 0x0000000400007c24 */ /* 0x002fca000f8e0203 */
[----:B------:R-:W-:-:S13]  /*00b0*/  ISETP.GE.OR P0, PT, R0, UR6, P0 ;  /* 0x0000000600007c0c */ /* 0x000fda0008706670 */
[----:B------:R-:W-:Y:S05]  /*00c0*/  @P0 EXIT ;  /* 0x000000000000094d */ /* 0x000fea0003800000 */
[----:B------:R-:W0:Y:S01]  /*00d0*/  LDC.64 R10, c[0x0][0x3a0] ;  /* 0x0000e800ff0a7b82 */ /* 0x000e220000000a00 */
[----:B------:R-:W0:Y:S01]  /*00e0*/  LDCU.128 UR4, c[0x0][0x390] ;  /* 0x00007200ff0477ac */ /* 0x000e220008000c00 */
[----:B------:R-:W0:Y:S01]  /*00f0*/  I2F.F64.U32 R2, R7 ;  /* 0x0000000700027312 */ /* 0x000e220000201800 */
[----:B------:R-:W-:Y:S01]  /*0100*/  BSSY.RECONVERGENT B0, `(.L_x_0) ;  /* 0x000006c000007945 */ /* 0x000fe20003800200 */
[----:B------:R-:W-:-:S04]  /*0110*/  IMAD.MOV.U32 R6, RZ, RZ, RZ ;  /* 0x000000ffff067224 */ /* 0x000fc800078e00ff */
[----:B------:R-:W1:Y:S02]  /*0120*/  LDC.64 R8, c[0x0][0x388] ;  /* 0x0000e200ff087b82 */ /* 0x000e640000000a00 */
[----:B------:R-:W1:Y:S01]  /*0130*/  I2F.F64 R4, R0 ;  /* 0x0000000000047312 */ /* 0x000e620000201c00 */
[----:B0-----:R-:W-:Y:S01]  /*0140*/  DFMA R2, R2, R10, UR4 ;  /* 0x0000000402027e2b */ /* 0x001fe2000800000a */
[----:B------:R-:W0:Y:S01]  /*0150*/  LDCU.64 UR4, c[0x0][0x358] ;  /* 0x00006b00ff0477ac */ /* 0x000e220008000a00 */
[----:B-1----:R-:W-:-:S06]  /*0160*/  DFMA R4, R4, UR6, R8 ;  /* 0x0000000604047c2b */ /* 0x002fcc0008000008 */
[-C--:B------:R-:W-:Y:S02]  /*0170*/  DMUL R8, R2, R2.reuse ;  /* 0x0000000202087228 */ /* 0x080fe40000000000 */
[----:B------:R-:W-:-:S06]  /*0180*/  DMUL R10, R4, R2 ;  /* 0x00000002040a7228 */ /* 0x000fcc0000000000 */
[----:B------:R-:W-:Y:S02]  /*0190*/  DFMA R8, R4, R4, -R8 ;  /* 0x000000040408722b */ /* 0x000fe40000000808 */
[----:B------:R-:W-:-:S06]  /*01a0*/  DFMA R10, R10, 2, R2 ;  /* 0x400000000a0a782b */ /* 0x000fcc0000000002 */
[----:B------:R-:W-:Y:S02]  /*01b0*/  DADD R8, R4, R8 ;  /* 0x0000000004087229 */ /* 0x000fe40000000008 */
[----:B------:R-:W-:-:S06]  /*01c0*/  DMUL R14, R10, R10 ;  /* 0x0000000a0a0e7228 */ /* 0x000fcc0000000000 */
[----:B------:R-:W-:-:S08]  /*01d0*/  DMUL R12, R8, R8 ;  /* 0x00000008080c7228 */ /* 0x000fd00000000000 */
[----:B------:R-:W-:-:S08]  /*01e0*/  DADD R16, R12, R14 ;  /* 0x000000000c107229 */ /* 0x000fd0000000000e */
[----:B------:R-:W-:-:S14]  /*01f0*/  DSETP.GT.AND P0, PT, R16, 4, PT ;  /* 0x401000001000742a */ /* 0x000fdc0003f04000 */
[----:B0-----:R-:W-:Y:S05]  /*0200*/  @P0 BRA `(.L_x_1) ;  /* 0x00000004006c0947 */ /* 0x001fea0003800000 */
[----:B------:R-:W-:-:S07]  /*0210*/  IMAD.MOV.U32 R6, RZ, RZ, RZ ;  /* 0x000000ffff067224 */ /* 0x000fce00078e00ff */
.L_x_9:
[----:B------:R-:W-:Y:S02]  /*0220*/  DADD R12, -R14, R12 ;  /* 0x000000000e0c7229 */ /* 0x000fe4000000010c */
[----:B------:R-:W-:-:S06]  /*0230*/  DMUL R8, R10, R8 ;  /* 0x000000080a087228 */ /* 0x000fcc0000000000 */
[----:B------:R-:W-:Y:S02]  /*0240*/  DADD R12, R4, R12 ;  /* 0x00000000040c7229 */ /* 0x000fe4000000000c */
[----:B------:R-:W-:-:S06]  /*0250*/  DFMA R10, R8, 2, R2 ;  /* 0x40000000080a782b */ /* 0x000fcc0000000002 */
[----:B------:R-:W-:Y:S02]  /*0260*/  DMUL R8, R12, R12 ;  /* 0x0000000c0c087228 */ /* 0x000fe40000000000 */
[----:B------:R-:W-:-:S08]  /*0270*/  DMUL R14, R10, R10 ;  /* 0x0000000a0a0e7228 */ /* 0x000fd00000000000 */
[----:B------:R-:W-:-:S08]  /*0280*/  DADD R16, R8, R14 ;  /* 0x0000000008107229 */ /* 0x000fd0000000000e */
[----:B------:R-:W-:-:S14]  /*0290*/  DSETP.GT.AND P0, PT, R16, 4, PT ;  /* 0x401000001000742a */ /* 0x000fdc0003f04000 */
[----:B------:R-:W-:Y:S05]  /*02a0*/  @P0 BRA `(.L_x_2) ;  /* 0x0000000400400947 */ /* 0x000fea0003800000 */
[----:B------:R-:W-:Y:S02]  /*02b0*/  DADD R8, R8, -R14 ;  /* 0x0000000008087229 */ /* 0x000fe4000000080e */
        /* <DEDUP_REMOVED lines=44> */
[----:B------:R-:W-:Y:S02]  /*0580*/  DMUL R10, R8, R10 ;  /* 0x0000000a080a7228 */ /* 0x000fe40000000000 */
[----:B------:R-:W-:-:S06]  /*0590*/  DADD R8, R12, -R14 ;  /* 0x000000000c087229 */ /* 0x000fcc000000080e */
[----:B------:R-:W-:Y:S02]  /*05a0*/  DFMA R12, R10, 2, R2 ;  /* 0x400000000a0c782b */ /* 0x000fe40000000002 */
[----:B------:R-:W-:-:S06]  /*05b0*/  DADD R10, R4, R8 ;  /* 0x00000000040a7229 */ /* 0x000fcc0000000008 */
[----:B------:R-:W-:-:S08]  /*05c0*/  DMUL R8, R12, R12 ;  /* 0x0000000c0c087228 */ /* 0x000fd00000000000 */
[----:B------:R-:W-:-:S08]  /*05d0*/  DFMA R14, R10, R10, R8 ;  /* 0x0000000a0a0e722b */ /* 0x000fd00000000008 */
[----:B------:R-:W-:-:S14]  /*05e0*/  DSETP.GT.AND P0, PT, R14, 4, PT ;  /* 0x401000000e00742a */ /* 0x000fdc0003f04000 */
[----:B------:R-:W-:Y:S05]  /*05f0*/  @P0 BRA `(.L_x_8) ;  /* 0x00000000003c0947 */ /* 0x000fea0003800000 */
[----:B------:R-:W-:Y:S01]  /*0600*/  IADD3 R16, PT, PT, R6, 0x8, RZ ;  /* 0x0000000806107810 */ /* 0x000fe20007ffe0ff */
[----:B------:R-:W-:-:S03]  /*0610*/  IMAD.MOV.U32 R6, RZ, RZ, 0x3e8 ;  /* 0x000003e8ff067424 */ /* 0x000fc600078e00ff */
[----:B------:R-:W-:-:S13]  /*0620*/  ISETP.NE.AND P0, PT, R16, 0x3e8, PT ;  /* 0x000003e81000780c */ /* 0x000fda0003f05270 */
[----:B------:R-:W-:Y:S05]  /*0630*/  @!P0 BRA `(.L_x_1) ;  /* 0x0000000000608947 */ /* 0x000fea0003800000 */
[C---:B------:R-:W-:Y:S01]  /*0640*/  DFMA R8, R10.reuse, R10, -R8 ;  /* 0x0000000a0a08722b */ /* 0x040fe20000000808 */
[----:B------:R-:W-:Y:S01]  /*0650*/  MOV R6, R16 ;  /* 0x0000001000067202 */ /* 0x000fe20000000f00 */
[----:B------:R-:W-:-:S06]  /*0660*/  DMUL R10, R10, R12 ;  /* 0x0000000c0a0a7228 */ /* 0x000fcc0000000000 */
[----:B------:R-:W-:Y:S02]  /*0670*/  DADD R8, R4, R8 ;  /* 0x0000000004087229 */ /* 0x000fe40000000008 */
[----:B------:R-:W-:-:S06]  /*0680*/  DFMA R10, R10, 2, R2 ;  /* 0x400000000a0a782b */ /* 0x000fcc0000000002 */
[----:B------:R-:W-:Y:S02]  /*0690*/  DMUL R12, R8, R8 ;  /* 0x00000008080c7228 */ /* 0x000fe40000000000 */
[----:B------:R-:W-:-:S08]  /*06a0*/  DMUL R14, R10, R10 ;  /* 0x0000000a0a0e7228 */ /* 0x000fd00000000000 */
[----:B------:R-:W-:-:S08]  /*06b0*/  DADD R18, R12, R14 ;  /* 0x000000000c127229 */ /* 0x000fd0000000000e */
[----:B------:R-:W-:-:S14]  /*06c0*/  DSETP.GT.AND P0, PT, R18, 4, PT ;  /* 0x401000001200742a */ /* 0x000fdc0003f04000 */
[----:B------:R-:W-:Y:S05]  /*06d0*/  @!P0 BRA `(.L_x_9) ;  /* 0xfffffff800d08947 */ /* 0x000fea000383ffff */
[----:B------:R-:W-:Y:S05]  /*06e0*/  BRA `(.L_x_1) ;  /* 0x0000000000347947 */ /* 0x000fea0003800000 */
.L_x_8:
[----:B------:R-:W-:Y:S01]  /*06f0*/  VIADD R6, R6, 0x7 ;  /* 0x0000000706067836 */ /* 0x000fe20000000000 */
[----:B------:R-:W-:Y:S06]  /*0700*/  BRA `(.L_x_1) ;  /* 0x00000000002c7947 */ /* 0x000fec0003800000 */
.L_x_7:
[----:B------:R-:W-:Y:S01]  /*0710*/  IADD3 R6, PT, PT, R6, 0x6, RZ ;  /* 0x0000000606067810 */ /* 0x000fe20007ffe0ff */
[----:B------:R-:W-:Y:S06]  /*0720*/  BRA `(.L_x_1) ;  /* 0x0000000000247947 */ /* 0x000fec0003800000 */
.L_x_6:
[----:B------:R-:W-:Y:S01]  /*0730*/  VIADD R6, R6, 0x5 ;  /* 0x0000000506067836 */ /* 0x000fe20000000000 */
[----:B------:R-:W-:Y:S06]  /*0740*/  BRA `(.L_x_1) ;  /* 0x00000000001c7947 */ /* 0x000fec0003800000 */
.L_x_5:
[----:B------:R-:W-:Y:S01]  /*0750*/  IADD3 R6, PT, PT, R6, 0x4, RZ ;  /* 0x0000000406067810 */ /* 0x000fe20007ffe0ff */
[----:B------:R-:W-:Y:S06]  /*0760*/  BRA `(.L_x_1) ;  /* 0x0000000000147947 */ /* 0x000fec0003800000 */
.L_x_4:
[----:B------:R-:W-:Y:S01]  /*0770*/  VIADD R6, R6, 0x3 ;  /* 0x0000000306067836 */ /* 0x000fe20000000000 */
[----:B------:R-:W-:Y:S06]  /*0780*/  BRA `(.L_x_1) ;  /* 0x00000000000c7947 */ /* 0x000fec0003800000 */
.L_x_3:
[----:B------:R-:W-:Y:S01]  /*0790*/  IADD3 R6, PT, PT, R6, 0x2, RZ ;  /* 0x0000000206067810 */ /* 0x000fe20007ffe0ff */
[----:B------:R-:W-:Y:S06]  /*07a0*/  BRA `(.L_x_1) ;  /* 0x0000000000047947 */ /* 0x000fec0003800000 */
.L_x_2:
[----:B------:R-:W-:-:S07]  /*07b0*/  IADD3 R6, PT, PT, R6, 0x1, RZ ;  /* 0x0000000106067810 */ /* 0x000fce0007ffe0ff */
.L_x_1:
[----:B------:R-:W-:Y:S05]  /*07c0*/  BSYNC.RECONVERGENT B0 ;  /* 0x0000000000007941 */ /* 0x000fea0003800200 */
.L_x_0:
[----:B------:R-:W0:Y:S01]  /*07d0*/  LDC.64 R2, c[0x0][0x3a8] ;  /* 0x0000ea00ff027b82 */ /* 0x000e220000000a00 */
[----:B------:R-:W1:Y:S01]  /*07e0*/  LDCU UR6, c[0x0][0x380] ;  /* 0x00007000ff0677ac */ /* 0x000e620008000800 */
[----:B------:R-:W-:Y:S01]  /*07f0*/  I2FP.F32.U32 R5, R6 ;  /* 0x0000000600057245 */ /* 0x000fe20000201000 */
[----:B-1----:R-:W-:-:S04]  /*0800*/  IMAD R7, R7, UR6, R0 ;  /* 0x0000000607077c24 */ /* 0x002fc8000f8e0200 */
[----:B0-----:R-:W-:-:S05]  /*0810*/  IMAD.WIDE R2, R7, 0x4, R2 ;  /* 0x0000000407027825 */ /* 0x001fca00078e0202 */
[----:B------:R-:W-:Y:S01]  /*0820*/  STG.E desc[UR4][R2.64], R5 ;  /* 0x0000000502007986 */ /* 0x000fe2000c101904 */
[----:B------:R-:W-:Y:S05]  /*0830*/  EXIT ;  /* 0x000000000000794d */ /* 0x000fea0003800000 */
.L_x_10:
[----:B------:R-:W-:-:S00]  /*0840*/  BRA `(.L_x_10) ;  /* 0xfffffffc00fc7947 */ /* 0x000fc0000383ffff */
[----:B------:R-:W-:-:S00]  /*0850*/  NOP ;  /* 0x0000000000007918 */ /* 0x000fc00000000000 */
        /* <DEDUP_REMOVED lines=10> */
.L_x_11:


//--------------------- .nv.shared.reserved.0     --------------------------
	.section	.nv.shared.reserved.0,"aw",@nobits
	.weak		__nv_reservedSMEM_offset_0_alias
	.size		__nv_reservedSMEM_offset_0_alias, 0, 64
	.other		__nv_reservedSMEM_offset_0_alias,@"STO_CUDA_RESERVED_SHARED STV_DEFAULT"
__nv_reservedSMEM_offset_0_alias:
	.zero		0
	.zero		64


//--------------------- .nv.constant0._Z16mandelbrotKernelii9complex_tS_Pf --------------------------
	.section	.nv.constant0._Z16mandelbrotKernelii9complex_tS_Pf,"a",@progbits
	.sectionflags	@""
	.align	4
.nv.constant0._Z16mandelbrotKernelii9complex_tS_Pf:
	.zero		944


//--------------------- SYMBOLS --------------------------

	.type		.nv.reservedSmem.offset0,@object
	.size		.nv.reservedSmem.offset0,0x4
